def gluon_mma(
    a_ptr,
    b_ptr,
    c_ptr,
    M: gl.constexpr,
    N: gl.constexpr,
    K: gl.constexpr,
    BLK_A: gl.constexpr,
    BLK_B: gl.constexpr,
    SHARED_A: gl.constexpr,
    SHARED_B: gl.constexpr,
    ACC_LAYOUT: gl.constexpr,
    TMEM_LAYOUT: gl.constexpr,
    USE_TCGEN05: gl.constexpr,
    IS_ASYNC: gl.constexpr,
):
    offs_m = gl.arange(0, M, layout=gl.SliceLayout(1, BLK_A))
    offs_ka = gl.arange(0, K, layout=gl.SliceLayout(0, BLK_A))
    offs_kb = gl.arange(0, K, layout=gl.SliceLayout(1, BLK_B))
    offs_n = gl.arange(0, N, layout=gl.SliceLayout(0, BLK_B))
    a = gl.load(a_ptr + offs_m[:, None] * K + offs_ka[None, :])
    b = gl.load(b_ptr + offs_kb[:, None] * N + offs_n[None, :])
    a_smem = gl.allocate_shared_memory(a.dtype, [M, K], SHARED_A, a)
    b_smem = gl.allocate_shared_memory(b.dtype, [K, N], SHARED_B, b)

    if USE_TCGEN05:
        fence_async_shared()
        bar = gl.allocate_shared_memory(gl.int64, [1], mbarrier.MBarrierLayout())
        mbarrier.init(bar, count=1)
        acc_tmem = allocate_tensor_memory(gl.float32, [M, N], TMEM_LAYOUT)
        tcgen05_mma(a_smem, b_smem, acc_tmem, use_acc=False)
        tcgen05_commit(bar)
        mbarrier.wait(bar, phase=0)
        mbarrier.invalidate(bar)
        acc = acc_tmem.load(ACC_LAYOUT)
    else:
        acc = gl.zeros([M, N], dtype=gl.float32, layout=ACC_LAYOUT)
        acc = hopper.warpgroup_mma(a_smem, b_smem, acc, is_async=IS_ASYNC)
        if IS_ASYNC:
            acc = hopper.warpgroup_mma_wait(num_outstanding=0, deps=[acc])

    out_layout: gl.constexpr = gl.BlockedLayout(
        [1, 1], [1, 32], [gl.num_warps(), 1], [1, 0]
    )
    acc = gl.convert_layout(acc, out_layout)
    offs_cm = gl.arange(0, M, layout=gl.SliceLayout(1, out_layout))
    offs_cn = gl.arange(0, N, layout=gl.SliceLayout(0, out_layout))
    gl.store(c_ptr + offs_cm[:, None] * N + offs_cn[None, :], acc)

# config = {"BLOCK_K": 128, "BLOCK_M": 128, "BLOCK_N": 128, "arch": "sm_100", "dtype": "bf16", "is_async": 1, "num_warps": 8}
# arch = sm_100


// ===== COMPILED SASS (sm_100a) =====

	.target	sm_100a

	.elftype	@"ET_EXEC"


//--------------------- .note.nv.tkinfo           --------------------------
	.section	.note.nv.tkinfo,"",@"SHT_NOTE"
	.sectionflags	@"SHF_NOTE_NV_TKINFO"
	.tkinfo
        /*0018*/ 	.word	0x00000081
        /*0030*/ 	.string	""
        /*0030*/ 	.string	"ptxas-blackwell"
        /*0030*/ 	.string	"Cuda compilation tools, release 12.9, V12.9.86"
        /*0030*/ 	.string	"Build cuda_12.9.r12.9/compiler.36037853_0"
        /*0030*/ 	.string	"-v  -suppress-debug-info  -lineinfo  -arch sm_100a "



//--------------------- .note.nv.cuver            --------------------------
	.section	.note.nv.cuver,"",@"SHT_NOTE"
	.sectionflags	@"SHF_NOTE_NV_CUVER"
        /*0018*/ 	.short	0x0001
        /*001a*/ 	.short	0x0064
        /*001c*/ 	.short	0x0001
        /*001e*/ 	.short	0x0000
        /*0020*/ 	.short	0x0001
        /*0022*/ 	.short	0x0000


//--------------------- .nv.info                  --------------------------
	.section	.nv.info,"",@"SHT_CUDA_INFO"
	.align	4


	//----- nvinfo : EIATTR_REGCOUNT
	.align		4
        /*0000*/ 	.byte	0x04, 0x2f
        /*0002*/ 	.short	(.L_4 - .L_3)
	.align		4
.L_3:
        /*0004*/ 	.word	index@(gluon_mma)
        /*0008*/ 	.word	0x0000005f


	//----- nvinfo : EIATTR_FRAME_SIZE
	.align		4
.L_4:
        /*000c*/ 	.byte	0x04, 0x11
        /*000e*/ 	.short	(.L_6 - .L_5)
	.align		4
.L_5:
        /*0010*/ 	.word	index@($__internal_2_$__cuda_sm10x_tcgen05_guardrail_trap_unallocated_columns_being_dealloced)
        /*0014*/ 	.word	0x00000000


	//----- nvinfo : EIATTR_FRAME_SIZE
	.align		4
.L_6:
        /*0018*/ 	.byte	0x04, 0x11
        /*001a*/ 	.short	(.L_8 - .L_7)
	.align		4
.L_7:
        /*001c*/ 	.word	index@($__internal_1_$__cuda_sm10x_tcgen05_guardrail_trap_phase_invalid_during_alloc)
        /*0020*/ 	.word	0x00000000


	//----- nvinfo : EIATTR_FRAME_SIZE
	.align		4
.L_8:
        /*0024*/ 	.byte	0x04, 0x11
        /*0026*/ 	.short	(.L_10 - .L_9)
	.align		4
.L_9:
        /*0028*/ 	.word	index@($__internal_0_$__cuda_sm10x_tcgen05_guardrail_trap_col_being_dealloced_not_returned_by_alloc)
        /*002c*/ 	.word	0x00000000


	//----- nvinfo : EIATTR_FRAME_SIZE
	.align		4
.L_10:
        /*0030*/ 	.byte	0x04, 0x11
        /*0032*/ 	.short	(.L_12 - .L_11)
	.align		4
.L_11:
        /*0034*/ 	.word	index@(gluon_mma)
        /*0038*/ 	.word	0x00000000


	//----- nvinfo : EIATTR_MIN_STACK_SIZE
	.align		4
.L_12:
        /*003c*/ 	.byte	0x04, 0x12
        /*003e*/ 	.short	(.L_14 - .L_13)
	.align		4
.L_13:
        /*0040*/ 	.word	index@(gluon_mma)
        /*0044*/ 	.word	0x00000000
.L_14:


//--------------------- .nv.info.gluon_mma        --------------------------
	.section	.nv.info.gluon_mma,"",@"SHT_CUDA_INFO"
	.sectionflags	@""
	.align	4


	//----- nvinfo : EIATTR_CUDA_API_VERSION
	.align		4
        /*0000*/ 	.byte	0x04, 0x37
        /*0002*/ 	.short	(.L_16 - .L_15)
.L_15:
        /*0004*/ 	.word	0x00000081


	//----- nvinfo : EIATTR_KPARAM_INFO
	.align		4
.L_16:
        /*0008*/ 	.byte	0x04, 0x17
        /*000a*/ 	.short	(.L_18 - .L_17)
.L_17:
        /*000c*/ 	.word	0x00000000
        /*0010*/ 	.short	0x0004
        /*0012*/ 	.short	0x0020
        /*0014*/ 	.byte	0x00, 0xf4, 0x21, 0x00


	//----- nvinfo : EIATTR_KPARAM_INFO
	.align		4
.L_18:
        /*0018*/ 	.byte	0x04, 0x17
        /*001a*/ 	.short	(.L_20 - .L_19)
.L_19:
        /*001c*/ 	.word	0x00000000
        /*0020*/ 	.short	0x0003
        /*0022*/ 	.short	0x0018
        /*0024*/ 	.byte	0x00, 0xf4, 0x21, 0x00


	//----- nvinfo : EIATTR_KPARAM_INFO
	.align		4
.L_20:
        /*0028*/ 	.byte	0x04, 0x17
        /*002a*/ 	.short	(.L_22 - .L_21)
.L_21:
        /*002c*/ 	.word	0x00000000
        /*0030*/ 	.short	0x0002
        /*0032*/ 	.short	0x0010
        /*0034*/ 	.byte	0x00, 0xf4, 0x21, 0x00


	//----- nvinfo : EIATTR_KPARAM_INFO
	.align		4
.L_22:
        /*0038*/ 	.byte	0x04, 0x17
        /*003a*/ 	.short	(.L_24 - .L_23)
.L_23:
        /*003c*/ 	.word	0x00000000
        /*0040*/ 	.short	0x0001
        /*0042*/ 	.short	0x0008
        /*0044*/ 	.byte	0x00, 0xf4, 0x21, 0x00


	//----- nvinfo : EIATTR_KPARAM_INFO
	.align		4
.L_24:
        /*0048*/ 	.byte	0x04, 0x17
        /*004a*/ 	.short	(.L_26 - .L_25)
.L_25:
        /*004c*/ 	.word	0x00000000
        /*0050*/ 	.short	0x0000
        /*0052*/ 	.short	0x0000
        /*0054*/ 	.byte	0x00, 0xf4, 0x21, 0x00


	//----- nvinfo : EIATTR_AT_ENTRY_FRAGMENTS
	.align		4
.L_26:
        /*0058*/ 	.byte	0x04, 0x4f
        /*005a*/ 	.short	(.L_28 - .L_27)


	//   ....[0]....
.L_27:
        /*005c*/ 	.word	0x00000004


	//----- nvinfo : EIATTR_RESERVED_SMEM_USED
	.align		4
.L_28:
        /*0060*/ 	.byte	0x01, 0x41
	.zero		2


	//----- nvinfo : EIATTR_SPARSE_MMA_MASK
	.align		4
        /*0064*/ 	.byte	0x03, 0x50
        /*0066*/ 	.short	0x0000


	//----- nvinfo : EIATTR_TCGEN05_1CTA_USED
	.align		4
        /*0068*/ 	.byte	0x01, 0x51
	.zero		2


	//----- nvinfo : EIATTR_MAXREG_COUNT
	.align		4
        /*006c*/ 	.byte	0x03, 0x1b
        /*006e*/ 	.short	0x00ff


	//----- nvinfo : EIATTR_NUM_BARRIERS
	.align		4
        /*0070*/ 	.byte	0x02, 0x4c
        /*0072*/ 	.byte	0x01
	.zero		1


	//----- nvinfo : EIATTR_INT_WARP_WIDE_INSTR_OFFSETS
	.align		4
        /*0074*/ 	.byte	0x04, 0x31
        /*0076*/ 	.short	(.L_30 - .L_29)


	//   ....[0]....
.L_29:
        /*0078*/ 	.word	0x00001150


	//   ....[1]....
        /*007c*/ 	.word	0x000011a0


	//   ....[2]....
        /*0080*/ 	.word	0x000019c0


	//   ....[3]....
        /*0084*/ 	.word	0x000019d0


	//   ....[4]....
        /*0088*/ 	.word	0x00002460


	//   ....[5]....
        /*008c*/ 	.word	0x000024b0


	//----- nvinfo : EIATTR_COOP_GROUP_MASK_REGIDS
	.align		4
.L_30:
        /*0090*/ 	.byte	0x04, 0x29
        /*0092*/ 	.short	(.L_32 - .L_31)


	//   ....[0]....
.L_31:
        /*0094*/ 	.word	0xffffffff


	//   ....[1]....
        /*0098*/ 	.word	0xffffffff


	//   ....[2]....
        /*009c*/ 	.word	0xffffffff


	//   ....[3]....
        /*00a0*/ 	.word	0xffffffff


	//----- nvinfo : EIATTR_COOP_GROUP_INSTR_OFFSETS
	.align		4
.L_32:
        /*00a4*/ 	.byte	0x04, 0x28
        /*00a6*/ 	.short	(.L_34 - .L_33)


	//   ....[0]....
.L_33:
        /*00a8*/ 	.word	0x00000050


	//   ....[1]....
        /*00ac*/ 	.word	0x00000310


	//   ....[2]....
        /*00b0*/ 	.word	0x000022f0


	//   ....[3]....
        /*00b4*/ 	.word	0x00002560


	//----- nvinfo : EIATTR_VRC_CTA_INIT_COUNT
	.align		4
.L_34:
        /*00b8*/ 	.byte	0x02, 0x4a
        /*00ba*/ 	.byte	0x80
	.zero		1


	//----- nvinfo : EIATTR_MBARRIER_INSTR_OFFSETS
	.align		4
        /*00bc*/ 	.byte	0x04, 0x39
        /*00be*/ 	.short	(.L_36 - .L_35)


	//   ....[0]....
.L_35:
        /*00c0*/ 	.word	0x00001610
        /*00c4*/ 	.word	0x000000ff
        /*00c8*/ 	.word	0x00010000
        /*00cc*/ 	.short	0x0100
        /*00ce*/ 	.byte	0x07
	.zero		1


	//   ....[1]....
        /*00d0*/ 	.word	0x00001a60
        /*00d4*/ 	.word	0x000000ff
        /*00d8*/ 	.word	0x00010000
        /*00dc*/ 	.short	0x010a
        /*00de*/ 	.byte	0x07
	.zero		1


	//   ....[2]....
        /*00e0*/ 	.word	0x00001bb0
        /*00e4*/ 	.word	0x000000ff
        /*00e8*/ 	.word	0x00010000
        /*00ec*/ 	.short	0x0108
        /*00ee*/ 	.byte	0x07
	.zero		1


	//   ....[3]....
        /*00f0*/ 	.word	0x00002580
        /*00f4*/ 	.word	0x000000ff
        /*00f8*/ 	.word	0x00010000
        /*00fc*/ 	.short	0x010a
        /*00fe*/ 	.byte	0x07
	.zero		1


	//----- nvinfo : EIATTR_NUM_MBARRIERS
	.align		4
.L_36:
        /*0100*/ 	.byte	0x03, 0x38
        /*0102*/ 	.short	0x0001


	//----- nvinfo : EIATTR_EXIT_INSTR_OFFSETS
	.align		4
        /*0104*/ 	.byte	0x04, 0x1c
        /*0106*/ 	.short	(.L_38 - .L_37)


	//   ....[0]....
.L_37:
        /*0108*/ 	.word	0x00002570


	//----- nvinfo : EIATTR_REQNTID
	.align		4
.L_38:
        /*010c*/ 	.byte	0x04, 0x10
        /*010e*/ 	.short	(.L_40 - .L_39)
.L_39:
        /*0110*/ 	.word	0x00000100
        /*0114*/ 	.word	0x00000001
        /*0118*/ 	.word	0x00000001


	//----- nvinfo : EIATTR_CRS_STACK_SIZE
	.align		4
.L_40:
        /*011c*/ 	.byte	0x04, 0x1e
        /*011e*/ 	.short	(.L_42 - .L_41)
.L_41:
        /*0120*/ 	.word	0x00000000


	//----- nvinfo : EIATTR_CBANK_PARAM_SIZE
	.align		4
.L_42:
        /*0124*/ 	.byte	0x03, 0x19
        /*0126*/ 	.short	0x0028


	//----- nvinfo : EIATTR_PARAM_CBANK
	.align		4
        /*0128*/ 	.byte	0x04, 0x0a
        /*012a*/ 	.short	(.L_44 - .L_43)
	.align		4
.L_43:
        /*012c*/ 	.word	index@(.nv.constant0.gluon_mma)
        /*0130*/ 	.short	0x0380
        /*0132*/ 	.short	0x0028


	//----- nvinfo : EIATTR_SW_WAR
	.align		4
.L_44:
        /*0134*/ 	.byte	0x04, 0x36
        /*0136*/ 	.short	(.L_46 - .L_45)
.L_45:
        /*0138*/ 	.word	0x00000008
.L_46:


//--------------------- .nv.compat                --------------------------
	.section	.nv.compat,"",@"SHT_CUDA_COMPAT_INFO"
	.align	4
        /*0000*/ 	.byte	0x02, 0x02, 0x02, 0x00, 0x02, 0x05, 0x05, 0x00, 0x02, 0x03, 0x00, 0x00, 0x02, 0x06, 0x01, 0x00


//--------------------- .nv.callgraph             --------------------------
	.section	.nv.callgraph,"",@"SHT_CUDA_CALLGRAPH"
	.align	4
	.sectionentsize	8
	.align		4
        /*0000*/ 	.word	0x00000000
	.align		4
        /*0004*/ 	.word	0xffffffff
	.align		4
        /*0008*/ 	.word	0x00000000
	.align		4
        /*000c*/ 	.word	0xfffffffe
	.align		4
        /*0010*/ 	.word	0x00000000
	.align		4
        /*0014*/ 	.word	0xfffffffd
	.align		4
        /*0018*/ 	.word	0x00000000
	.align		4
        /*001c*/ 	.word	0xfffffffc


//--------------------- .text.gluon_mma           --------------------------
	.section	.text.gluon_mma,"ax",@progbits
	.align	128
        .global         gluon_mma
        .type           gluon_mma,@function
        .size           gluon_mma,(.L_x_15 - gluon_mma)
        .other          gluon_mma,@"STO_CUDA_ENTRY STV_DEFAULT"
gluon_mma:
.text.gluon_mma:
[----:B------:R-:W0:Y:S01]  /*0000*/  LDC R1, c[0x0][0x37c] ;  /* 0x0000df00ff017b82 */ /* 0x000e220000000800 */
[----:B------:R-:W1:Y:S02]  /*0010*/  S2R R0, SR_TID.X ;  /* 0x0000000000007919 */ /* 0x000e640000002100 */
[----:B-1----:R-:W-:-:S13]  /*0020*/  ISETP.GE.U32.AND P1, PT, R0, 0x20, PT ;  /* 0x000000200000780c */ /* 0x002fda0003f26070 */
[----:B------:R-:W-:Y:S05]  /*0030*/  @P1 BRA `(.L_x_0) ;  /* 0x0000000000b81947 */ /* 0x000fea0003800000 */
[----:B------:R-:W1:Y:S01]  /*0040*/  S2UR UR6, SR_CgaCtaId ;  /* 0x00000000000679c3 */ /* 0x000e620000008800 */
[----:B------:R-:W-:Y:S01]  /*0050*/  NOP ;  /* 0x0000000000007918 */ /* 0x000fe20000000000 */
[----:B------:R-:W-:Y:S02]  /*0060*/  UMOV UR4, 0x40 ;  /* 0x0000004000047882 */ /* 0x000fe40000000000 */
[----:B-1----:R-:W-:-:S09]  /*0070*/  ULEA UR4, UR6, UR4, 0x18 ;  /* 0x0000000406047291 */ /* 0x002fd2000f8ec0ff */
[----:B------:R-:W1:Y:S01]  /*0080*/  LDS.U8 R2, [UR4] ;  /* 0x00000004ff027984 */ /* 0x000e620008000000 */
[----:B------:R-:W-:Y:S02]  /*0090*/  UMOV UR4, 0x400 ;  /* 0x0000040000047882 */ /* 0x000fe40000000000 */
[----:B------:R-:W-:Y:S01]  /*00a0*/  ULEA UR4, UR6, UR4, 0x18 ;  /* 0x0000000406047291 */ /* 0x000fe2000f8ec0ff */
[----:B-1----:R-:W-:-:S13]  /*00b0*/  ISETP.NE.AND P0, PT, R2, RZ, PT ;  /* 0x000000ff0200720c */ /* 0x002fda0003f05270 */
[----:B------:R-:W-:Y:S05]  /*00c0*/  @P0 BRA `(.L_x_1) ;  /* 0x00000000007c0947 */ /* 0x000fea0003800000 */
[----:B------:R-:W-:-:S13]  /*00d0*/  ELECT P0, URZ, PT ;  /* 0x0000000000ff782f */ /* 0x000fda0003800000 */
[----:B------:R-:W-:Y:S05]  /*00e0*/  @!P0 BRA `(.L_x_2) ;  /* 0x0000000000848947 */ /* 0x000fea0003800000 */
[----:B------:R-:W-:Y:S01]  /*00f0*/  UMOV UR5, 0x4 ;  /* 0x0000000400057882 */ /* 0x000fe20000000000 */
[----:B------:R-:W-:Y:S02]  /*0100*/  IMAD.MOV.U32 R5, RZ, RZ, 0x1 ;  /* 0x00000001ff057424 */ /* 0x000fe400078e00ff */
[----:B------:R-:W-:Y:S02]  /*0110*/  IMAD.MOV.U32 R3, RZ, RZ, 0xf ;  /* 0x0000000fff037424 */ /* 0x000fe400078e00ff */
[----:B------:R-:W-:Y:S04]  /*0120*/  DEPBAR.LE SB1, 0x36 ;  /* 0x00009d800000791a */ /* 0x000fe80000000000 */
[----:B------:R-:W1:Y:S02]  /*0130*/  UTCATOMSWS.FIND_AND_SET.ALIGN UP0, UR5, UR5 ;  /* 0x00000005000575e3 */ /* 0x000e640008000800 */
[----:B-1----:R-:W-:-:S04]  /*0140*/  PLOP3.LUT P0, PT, PT, PT, UP0, 0x80, 0x8 ;  /* 0x000000000008781c */ /* 0x002fc80003f0f008 */
[----:B------:R-:W-:-:S04]  /*0150*/  SEL R2, RZ, 0xffffffff, !P0 ;  /* 0xffffffffff027807 */ /* 0x000fc80004000000 */
[----:B------:R-:W-:Y:S01]  /*0160*/  ISETP.NE.AND P0, PT, R2, RZ, PT ;  /* 0x000000ff0200720c */ /* 0x000fe20003f05270 */
[----:B------:R-:W-:-:S12]  /*0170*/  IMAD.U32 R2, RZ, RZ, UR5 ;  /* 0x00000005ff027e24 */ /* 0x000fd8000f8e00ff */
[----:B------:R-:W-:Y:S05]  /*0180*/  @P0 BRA `(.L_x_3) ;  /* 0x0000000000240947 */ /* 0x000fea0003800000 */
.L_x_4:
[----:B------:R-:W-:Y:S05]  /*0190*/  NANOSLEEP 0x64 ;  /* 0x000000640000795d */ /* 0x000fea0003800000 */
[----:B------:R-:W-:-:S05]  /*01a0*/  UMOV UR5, 0x4 ;  /* 0x0000000400057882 */ /* 0x000fca0000000000 */
[----:B------:R-:W-:Y:S04]  /*01b0*/  DEPBAR.LE SB1, 0x36 ;  /* 0x00009d800000791a */ /* 0x000fe80000000000 */
[----:B------:R-:W1:Y:S02]  /*01c0*/  UTCATOMSWS.FIND_AND_SET.ALIGN UP0, UR5, UR5 ;  /* 0x00000005000575e3 */ /* 0x000e640008000800 */
[----:B-1----:R-:W-:-:S04]  /*01d0*/  PLOP3.LUT P0, PT, PT, PT, UP0, 0x80, 0x8 ;  /* 0x000000000008781c */ /* 0x002fc80003f0f008 */
[----:B------:R-:W-:-:S04]  /*01e0*/  SEL R2, RZ, 0xffffffff, !P0 ;  /* 0xffffffffff027807 */ /* 0x000fc80004000000 */
[----:B------:R-:W-:Y:S01]  /*01f0*/  ISETP.NE.AND P0, PT, R2, RZ, PT ;  /* 0x000000ff0200720c */ /* 0x000fe20003f05270 */
[----:B------:R-:W-:-:S12]  /*0200*/  IMAD.U32 R2, RZ, RZ, UR5 ;  /* 0x00000005ff027e24 */ /* 0x000fd8000f8e00ff */
[----:B------:R-:W-:Y:S05]  /*0210*/  @!P0 BRA `(.L_x_4) ;  /* 0xfffffffc00dc8947 */ /* 0x000fea000383ffff */
.L_x_3:
[C---:B------:R-:W-:Y:S01]  /*0220*/  VIADD R4, R2.reuse, 0x10 ;  /* 0x0000001002047836 */ /* 0x040fe20000000000 */
[----:B------:R-:W-:Y:S01]  /*0230*/  UMOV UR5, 0x50 ;  /* 0x0000005000057882 */ /* 0x000fe20000000000 */
[----:B------:R-:W-:Y:S01]  /*0240*/  SHF.L.U32 R3, R3, R2, RZ ;  /* 0x0000000203037219 */ /* 0x000fe200000006ff */
[----:B------:R-:W-:Y:S01]  /*0250*/  ULEA UR5, UR6, UR5, 0x18 ;  /* 0x0000000506057291 */ /* 0x000fe2000f8ec0ff */
[----:B------:R-:W-:Y:S01]  /*0260*/  IMAD.SHL.U32 R2, R2, 0x20, RZ ;  /* 0x0000002002027824 */ /* 0x000fe200078e00ff */
[----:B------:R-:W-:-:S04]  /*0270*/  SHF.L.U32 R4, R5, R4, RZ ;  /* 0x0000000405047219 */ /* 0x000fc800000006ff */
[----:B------:R-:W-:-:S05]  /*0280*/  LOP3.LUT R3, R4, R3, RZ, 0xfc, !PT ;  /* 0x0000000304037212 */ /* 0x000fca00078efcff */
[----:B------:R1:W-:Y:S04]  /*0290*/  ATOMS.OR RZ, [UR5], R3 ;  /* 0x00000003ffff798c */ /* 0x0003e8000b000005 */
[----:B------:R1:W-:Y:S01]  /*02a0*/  STS [UR4], R2 ;  /* 0x00000002ff007988 */ /* 0x0003e20008000804 */
[----:B------:R-:W-:Y:S05]  /*02b0*/  BRA `(.L_x_2) ;  /* 0x0000000000107947 */ /* 0x000fea0003800000 */
.L_x_1:
[----:B------:R-:W-:-:S05]  /*02c0*/  IMAD.MOV.U32 R2, RZ, RZ, -0x1 ;  /* 0xffffffffff027424 */ /* 0x000fca00078e00ff */
[----:B------:R1:W-:Y:S02]  /*02d0*/  STS [UR4], R2 ;  /* 0x00000002ff007988 */ /* 0x0003e40008000804 */
[----:B-1----:R-:W-:-:S07]  /*02e0*/  MOV R2, 0x300 ;  /* 0x0000030000027802 */ /* 0x002fce0000000f00 */
[----:B0-----:R-:W-:Y:S05]  /*02f0*/  CALL.REL.NOINC `($__internal_1_$__cuda_sm10x_tcgen05_guardrail_trap_phase_invalid_during_alloc) ;  /* 0x0000002000b87944 */ /* 0x001fea0003c00000 */
.L_x_2:
[----:B------:R-:W-:Y:S05]  /*0300*/  WARPSYNC.ALL ;  /* 0x0000000000007948 */ /* 0x000fea0003800000 */
[----:B------:R-:W-:Y:S01]  /*0310*/  NOP ;  /* 0x0000000000007918 */ /* 0x000fe20000000000 */
.L_x_0:
[----:B------:R-:W2:Y:S08]  /*0320*/  S2UR UR6, SR_CgaCtaId ;  /* 0x00000000000679c3 */ /* 0x000eb00000008800 */
[----:B------:R-:W-:Y:S01]  /*0330*/  BAR.SYNC.DEFER_BLOCKING 0x0 ;  /* 0x0000000000007b1d */ /* 0x000fe20000010000 */
[C---:B-1----:R-:W-:Y:S01]  /*0340*/  IMAD.SHL.U32 R2, R0.reuse, 0x4, RZ ;  /* 0x0000000400027824 */ /* 0x042fe200078e00ff */
[----:B------:R-:W-:-:S02]  /*0350*/  LOP3.LUT R68, R0, 0xe0, RZ, 0xc0, !PT ;  /* 0x000000e000447812 */ /* 0x000fc400078ec0ff */
[----:B------:R-:W-:Y:S02]  /*0360*/  LOP3.LUT R3, R0, 0x1f, RZ, 0xc0, !PT ;  /* 0x0000001f00037812 */ /* 0x000fe400078ec0ff */
[----:B------:R-:W-:Y:S02]  /*0370*/  UMOV UR7, 0x400 ;  /* 0x0000040000077882 */ /* 0x000fe40000000000 */
[----:B------:R-:W1:Y:S01]  /*0380*/  LDC.64 R4, c[0x0][0x380] ;  /* 0x0000e000ff047b82 */ /* 0x000e620000000a00 */
[----:B------:R-:W3:Y:S01]  /*0390*/  LDCU.64 UR12, c[0x0][0x358] ;  /* 0x00006b00ff0c77ac */ /* 0x000ee20008000a00 */
[----:B------:R-:W-:Y:S01]  /*03a0*/  LOP3.LUT R13, R2, 0x380, RZ, 0xc0, !PT ;  /* 0x00000380020d7812 */ /* 0x000fe200078ec0ff */
[----:B------:R-:W-:Y:S01]  /*03b0*/  IMAD.SHL.U32 R2, R68, 0x4, RZ ;  /* 0x0000000444027824 */ /* 0x000fe200078e00ff */
[----:B--2---:R-:W-:-:S03]  /*03c0*/  ULEA UR7, UR6, UR7, 0x18 ;  /* 0x0000000706077291 */ /* 0x004fc6000f8ec0ff */
[----:B-1----:R-:W-:-:S06]  /*03d0*/  IMAD.WIDE.U32 R6, R13, 0x2, R4 ;  /* 0x000000020d067825 */ /* 0x002fcc00078e0004 */
[----:B------:R-:W1:Y:S01]  /*03e0*/  LDS R10, [UR7] ;  /* 0x00000007ff0a7984 */ /* 0x000e620008000800 */
[----:B------:R-:W-:-:S04]  /*03f0*/  IMAD.WIDE.U32 R4, R2, 0x2, R4 ;  /* 0x0000000202047825 */ /* 0x000fc800078e0004 */
[C---:B------:R-:W-:Y:S01]  /*0400*/  IMAD.WIDE.U32 R8, R3.reuse, 0x2, R6 ;  /* 0x0000000203087825 */ /* 0x040fe200078e0006 */
[----:B------:R-:W-:Y:S03]  /*0410*/  BAR.SYNC.DEFER_BLOCKING 0x0 ;  /* 0x0000000000007b1d */ /* 0x000fe60000010000 */
[----:B------:R-:W-:Y:S01]  /*0420*/  IMAD.WIDE.U32 R4, R3, 0x2, R4 ;  /* 0x0000000203047825 */ /* 0x000fe200078e0004 */
[----:B------:R-:W-:Y:S02]  /*0430*/  SHF.R.U32.HI R69, RZ, 0x1, R68 ;  /* 0x00000001ff457819 */ /* 0x000fe40000011644 */
[----:B---3--:R-:W5:Y:S04]  /*0440*/  LDG.E.U16 R77, desc[UR12][R8.64+0x7880] ;  /* 0x0078800c084d7981 */ /* 0x008f68000c1e1500 */
[----:B------:R-:W5:Y:S04]  /*0450*/  LDG.E.U16 R6, desc[UR12][R8.64+0x7840] ;  /* 0x0078400c08067981 */ /* 0x000f68000c1e1500 */
[----:B------:R2:W5:Y:S01]  /*0460*/  LDG.E.U16 R7, desc[UR12][R8.64+0x78c0] ;  /* 0x0078c00c08077981 */ /* 0x000562000c1e1500 */
[----:B-1----:R-:W-:-:S03]  /*0470*/  R2UR UR11, R10 ;  /* 0x000000000a0b72ca */ /* 0x002fc600000e0000 */
[----:B------:R1:W5:Y:S04]  /*0480*/  LDG.E.U16 R11, desc[UR12][R4.64] ;  /* 0x0000000c040b7981 */ /* 0x000368000c1e1500 */
[----:B------:R1:W5:Y:S01]  /*0490*/  LDG.E.U16 R15, desc[UR12][R4.64+0x80] ;  /* 0x0000800c040f7981 */ /* 0x000362000c1e1500 */
[----:B--2---:R-:W-:-:S03]  /*04a0*/  IMAD R8, R3, 0x2, R2 ;  /* 0x0000000203087824 */ /* 0x004fc600078e0202 */
[----:B------:R1:W5:Y:S04]  /*04b0*/  LDG.E.U16 R17, desc[UR12][R4.64+0x800] ;  /* 0x0008000c04117981 */ /* 0x000368000c1e1500 */
[----:B------:R1:W5:Y:S01]  /*04c0*/  LDG.E.U16 R19, desc[UR12][R4.64+0x880] ;  /* 0x0008800c04137981 */ /* 0x000362000c1e1500 */
[----:B------:R-:W-:-:S03]  /*04d0*/  LOP3.LUT R8, R8, R69, RZ, 0x3c, !PT ;  /* 0x0000004508087212 */ /* 0x000fc600078e3cff */
[----:B------:R1:W5:Y:S04]  /*04e0*/  LDG.E.U16 R21, desc[UR12][R4.64+0x1000] ;  /* 0x0010000c04157981 */ /* 0x000368000c1e1500 */
        /* <DEDUP_REMOVED lines=55> */
[----:B------:R1:W5:Y:S01]  /*0860*/  LDG.E.U16 R9, desc[UR12][R4.64+0x70c0] ;  /* 0x0070c00c04097981 */ /* 0x000362000c1e1500 */
[----:B------:R-:W-:Y:S05]  /*0870*/  @P1 BRA `(.L_x_5) ;  /* 0x0000000000181947 */ /* 0x000fea0003800000 */
[----:B------:R-:W-:Y:S01]  /*0880*/  ELECT P0, URZ, PT ;  /* 0x0000000000ff782f */ /* 0x000fe20003800000 */
[----:B-1----:R-:W-:Y:S01]  /*0890*/  IMAD.MOV.U32 R4, RZ, RZ, 0x1 ;  /* 0x00000001ff047424 */ /* 0x002fe200078e00ff */
[----:B------:R-:W-:Y:S01]  /*08a0*/  UMOV UR4, 0x40 ;  /* 0x0000004000047882 */ /* 0x000fe20000000000 */
[----:B------:R-:W-:Y:S01]  /*08b0*/  UVIRTCOUNT.DEALLOC.SMPOOL 0x80 ;  /* 0x000000800000784c */ /* 0x000fe20000000000 */
[----:B------:R-:W-:-:S09]  /*08c0*/  ULEA UR4, UR6, UR4, 0x18 ;  /* 0x0000000406047291 */ /* 0x000fd2000f8ec0ff */
[----:B------:R2:W-:Y:S03]  /*08d0*/  @P0 STS.U8 [UR4], R4 ;  /* 0x00000004ff000988 */ /* 0x0005e60008000004 */
.L_x_5:
[----:B-----5:R3:W-:Y:S01]  /*08e0*/  STS.U16 [R8+UR7], R11 ;  /* 0x0000000b08007988 */ /* 0x0207e20008000407 */
[----:B------:R-:W-:-:S03]  /*08f0*/  LOP3.LUT R79, R8, 0x40, RZ, 0x3c, !PT ;  /* 0x00000040084f7812 */ /* 0x000fc600078e3cff */
[----:B------:R4:W-:Y:S04]  /*0900*/  STS.U16 [R8+UR7+0x4000], R15 ;  /* 0x0040000f08007988 */ /* 0x0009e80008000407 */
[----:B------:R1:W-:Y:S01]  /*0910*/  STS.U16 [R8+UR7+0x400], R17 ;  /* 0x0004001108007988 */ /* 0x0003e20008000407 */
[----:B---3--:R-:W3:Y:S03]  /*0920*/  LDC.64 R10, c[0x0][0x388] ;  /* 0x0000e200ff0a7b82 */ /* 0x008ee60000000a00 */
[----:B------:R2:W-:Y:S04]  /*0930*/  STS.U16 [R8+UR7+0x4400], R19 ;  /* 0x0044001308007988 */ /* 0x0005e80008000407 */
[----:B------:R0:W-:Y:S04]  /*0940*/  STS.U16 [R8+UR7+0x800], R21 ;  /* 0x0008001508007988 */ /* 0x0001e80008000407 */
[----:B------:R0:W-:Y:S04]  /*0950*/  STS.U16 [R8+UR7+0x4800], R23 ;  /* 0x0048001708007988 */ /* 0x0001e80008000407 */
[----:B------:R0:W-:Y:S04]  /*0960*/  STS.U16 [R8+UR7+0xc00], R25 ;  /* 0x000c001908007988 */ /* 0x0001e80008000407 */
[----:B------:R0:W-:Y:S04]  /*0970*/  STS.U16 [R8+UR7+0x4c00], R27 ;  /* 0x004c001b08007988 */ /* 0x0001e80008000407 */
[----:B------:R0:W-:Y:S01]  /*0980*/  STS.U16 [R8+UR7+0x1000], R29 ;  /* 0x0010001d08007988 */ /* 0x0001e20008000407 */
[----:B-123--:R-:W-:-:S03]  /*0990*/  IMAD.WIDE.U32 R4, R2, 0x2, R10 ;  /* 0x0000000202047825 */ /* 0x00efc600078e000a */
[----:B------:R1:W-:Y:S01]  /*09a0*/  STS.U16 [R8+UR7+0x5000], R31 ;  /* 0x0050001f08007988 */ /* 0x0003e20008000407 */
[----:B------:R-:W-:-:S03]  /*09b0*/  IMAD.WIDE.U32 R10, R13, 0x2, R10 ;  /* 0x000000020d0a7825 */ /* 0x000fc600078e000a */
[----:B------:R2:W-:Y:S01]  /*09c0*/  STS.U16 [R8+UR7+0x1400], R33 ;  /* 0x0014002108007988 */ /* 0x0005e20008000407 */
[----:B------:R-:W-:-:S03]  /*09d0*/  IMAD.WIDE.U32 R4, R3, 0x2, R4 ;  /* 0x0000000203047825 */ /* 0x000fc600078e0004 */
[----:B------:R3:W-:Y:S01]  /*09e0*/  STS.U16 [R8+UR7+0x5400], R35 ;  /* 0x0054002308007988 */ /* 0x0007e20008000407 */
[----:B------:R-:W-:-:S03]  /*09f0*/  IMAD.WIDE.U32 R10, R3, 0x2, R10 ;  /* 0x00000002030a7825 */ /* 0x000fc600078e000a */
[----:B------:R0:W-:Y:S04]  /*0a00*/  STS.U16 [R8+UR7+0x1800], R37 ;  /* 0x0018002508007988 */ /* 0x0001e80008000407 */
        /* <DEDUP_REMOVED lines=19> */
[----:B------:R0:W-:Y:S04]  /*0b40*/  STS.U16 [R79+UR7], R12 ;  /* 0x0000000c4f007988 */ /* 0x0001e80008000407 */
        /* <DEDUP_REMOVED lines=19> */
[----:B------:R-:W-:Y:S04]  /*0c80*/  STS.U16 [R79+UR7+0x2800], R52 ;  /* 0x002800344f007988 */ /* 0x000fe80008000407 */
[----:B------:R-:W-:Y:S04]  /*0c90*/  STS.U16 [R79+UR7+0x6800], R54 ;  /* 0x006800364f007988 */ /* 0x000fe80008000407 */
[----:B------:R-:W-:Y:S04]  /*0ca0*/  STS.U16 [R79+UR7+0x2c00], R56 ;  /* 0x002c00384f007988 */ /* 0x000fe80008000407 */
[----:B------:R-:W-:Y:S04]  /*0cb0*/  STS.U16 [R79+UR7+0x6c00], R58 ;  /* 0x006c003a4f007988 */ /* 0x000fe80008000407 */
[----:B------:R-:W-:Y:S04]  /*0cc0*/  STS.U16 [R79+UR7+0x3000], R60 ;  /* 0x0030003c4f007988 */ /* 0x000fe80008000407 */
[----:B------:R-:W3:Y:S04]  /*0cd0*/  LDG.E.U16 R13, desc[UR12][R4.64] ;  /* 0x0000000c040d7981 */ /* 0x000ee8000c1e1500 */
[----:B----4-:R-:W4:Y:S04]  /*0ce0*/  LDG.E.U16 R15, desc[UR12][R4.64+0x80] ;  /* 0x0000800c040f7981 */ /* 0x010f28000c1e1500 */
[----:B------:R-:W4:Y:S04]  /*0cf0*/  LDG.E.U16 R17, desc[UR12][R4.64+0x800] ;  /* 0x0008000c04117981 */ /* 0x000f28000c1e1500 */
[----:B------:R-:W-:Y:S04]  /*0d00*/  STS.U16 [R79+UR7+0x7000], R62 ;  /* 0x0070003e4f007988 */ /* 0x000fe80008000407 */
[----:B------:R-:W-:Y:S04]  /*0d10*/  STS.U16 [R79+UR7+0x3400], R64 ;  /* 0x003400404f007988 */ /* 0x000fe80008000407 */
[----:B------:R-:W-:Y:S04]  /*0d20*/  STS.U16 [R79+UR7+0x7400], R66 ;  /* 0x007400424f007988 */ /* 0x000fe80008000407 */
[----:B------:R-:W-:Y:S04]  /*0d30*/  STS.U16 [R79+UR7+0x3800], R70 ;  /* 0x003800464f007988 */ /* 0x000fe80008000407 */
[----:B------:R-:W4:Y:S04]  /*0d40*/  LDG.E.U16 R19, desc[UR12][R4.64+0x880] ;  /* 0x0008800c04137981 */ /* 0x000f28000c1e1500 */
[----:B0-----:R-:W4:Y:S04]  /*0d50*/  LDG.E.U16 R21, desc[UR12][R4.64+0x1000] ;  /* 0x0010000c04157981 */ /* 0x001f28000c1e1500 */
[----:B------:R-:W4:Y:S04]  /*0d60*/  LDG.E.U16 R23, desc[UR12][R4.64+0x1080] ;  /* 0x0010800c04177981 */ /* 0x000f28000c1e1500 */
[----:B------:R-:W4:Y:S04]  /*0d70*/  LDG.E.U16 R25, desc[UR12][R4.64+0x1800] ;  /* 0x0018000c04197981 */ /* 0x000f28000c1e1500 */
[----:B------:R-:W4:Y:S04]  /*0d80*/  LDG.E.U16 R27, desc[UR12][R4.64+0x1880] ;  /* 0x0018800c041b7981 */ /* 0x000f28000c1e1500 */
[----:B------:R-:W4:Y:S04]  /*0d90*/  LDG.E.U16 R29, desc[UR12][R4.64+0x2000] ;  /* 0x0020000c041d7981 */ /* 0x000f28000c1e1500 */
[----:B-1----:R-:W4:Y:S04]  /*0da0*/  LDG.E.U16 R31, desc[UR12][R4.64+0x2080] ;  /* 0x0020800c041f7981 */ /* 0x002f28000c1e1500 */
[----:B--2---:R-:W2:Y:S04]  /*0db0*/  LDG.E.U16 R33, desc[UR12][R4.64+0x2800] ;  /* 0x0028000c04217981 */ /* 0x004ea8000c1e1500 */
[----:B---3--:R-:W3:Y:S04]  /*0dc0*/  LDG.E.U16 R35, desc[UR12][R4.64+0x2880] ;  /* 0x0028800c04237981 */ /* 0x008ee8000c1e1500 */
[----:B------:R-:W3:Y:S04]  /*0dd0*/  LDG.E.U16 R37, desc[UR12][R4.64+0x3000] ;  /* 0x0030000c04257981 */ /* 0x000ee8000c1e1500 */
        /* <DEDUP_REMOVED lines=19> */
[----:B------:R0:W-:Y:S04]  /*0f10*/  STS.U16 [R79+UR7+0x7800], R9 ;  /* 0x007800094f007988 */ /* 0x0001e80008000407 */
        /* <DEDUP_REMOVED lines=20> */
[----:B0-----:R-:W3:Y:S04]  /*1060*/  LDG.E.U16 R9, desc[UR12][R4.64+0x5040] ;  /* 0x0050400c04097981 */ /* 0x001ee8000c1e1500 */
        /* <DEDUP_REMOVED lines=10> */
[----:B------:R-:W3:Y:S01]  /*1110*/  LDG.E.U16 R74, desc[UR12][R10.64+0x78c0] ;  /* 0x0078c00c0a4a7981 */ /* 0x000ee2000c1e1500 */
[----:B------:R-:W-:Y:S01]  /*1120*/  LOP3.LUT P2, RZ, R0, 0xff, RZ, 0xc0, !PT ;  /* 0x000000ff00ff7812 */ /* 0x000fe2000784c0ff */
[----:B------:R-:W-:-:S02]  /*1130*/  UMOV UR4, 0x1 ;  /* 0x0000000100047882 */ /* 0x000fc40000000000 */
[----:B------:R0:W-:Y:S10]  /*1140*/  STS.U16 [R79+UR7+0x3c00], R6 ;  /* 0x003c00064f007988 */ /* 0x0001f40008000407 */
[----:B------:R-:W-:-:S05]  /*1150*/  VOTEU.ALL UP0, P2 ;  /* 0x0000000000ff7886 */ /* 0x000fca0001000000 */
[----:B------:R-:W-:-:S04]  /*1160*/  @!UP0 UIADD3 UR4, UPT, UPT, -UR4, 0x100000, URZ ;  /* 0x0010000004048890 */ /* 0x000fc8000fffe1ff */
[----:B------:R-:W-:Y:S02]  /*1170*/  @!UP0 USHF.L.U32 UR5, UR4, 0xb, URZ ;  /* 0x0000000b04058899 */ /* 0x000fe400080006ff */
[----:B------:R-:W-:Y:S01]  /*1180*/  @!UP0 USHF.L.U32 UR4, UR4, 0x1, URZ ;  /* 0x0000000104048899 */ /* 0x000fe200080006ff */
[----:B0-----:R-:W-:Y:S01]  /*1190*/  SHF.R.U32.HI R6, RZ, 0x5, R0 ;  /* 0x00000005ff067819 */ /* 0x001fe20000011600 */
[----:B------:R-:W-:Y:S01]  /*11a0*/  VOTEU.ALL UP1, P2 ;  /* 0x0000000000ff7886 */ /* 0x000fe20001020000 */
[----:B------:R0:W-:Y:S02]  /*11b0*/  STS.U16 [R79+UR7+0x7c00], R7 ;  /* 0x007c00074f007988 */ /* 0x0001e40008000407 */
[----:B------:R-:W-:Y:S02]  /*11c0*/  R2UR UR10, R6 ;  /* 0x00000000060a72ca */ /* 0x000fe400000e0000 */
[----:B------:R0:W-:Y:S04]  /*11d0*/  STS.U16 [R8+UR7+0x8000], R13 ;  /* 0x0080000d08007988 */ /* 0x0001e80008000407 */
[----:B----4-:R0:W-:Y:S04]  /*11e0*/  STS.U16 [R8+UR7+0xc000], R15 ;  /* 0x00c0000f08007988 */ /* 0x0101e80008000407 */
[----:B------:R0:W-:Y:S03]  /*11f0*/  STS.U16 [R8+UR7+0x8400], R17 ;  /* 0x0084001108007988 */ /* 0x0001e60008000407 */
[----:B------:R-:W-:Y:S01]  /*1200*/  UISETP.NE.U32.AND UP0, UPT, UR10, URZ, UPT ;  /* 0x000000ff0a00728c */ /* 0x000fe2000bf05070 */
[----:B------:R0:W-:Y:S04]  /*1210*/  STS.U16 [R8+UR7+0xc400], R19 ;  /* 0x00c4001308007988 */ /* 0x0001e80008000407 */
[----:B------:R0:W-:Y:S04]  /*1220*/  STS.U16 [R8+UR7+0x8800], R21 ;  /* 0x0088001508007988 */ /* 0x0001e80008000407 */
[----:B------:R0:W-:Y:S04]  /*1230*/  STS.U16 [R8+UR7+0xc800], R23 ;  /* 0x00c8001708007988 */ /* 0x0001e80008000407 */
[----:B------:R0:W-:Y:S04]  /*1240*/  STS.U16 [R8+UR7+0x8c00], R25 ;  /* 0x008c001908007988 */ /* 0x0001e80008000407 */
[----:B------:R0:W-:Y:S04]  /*1250*/  STS.U16 [R8+UR7+0xcc00], R27 ;  /* 0x00cc001b08007988 */ /* 0x0001e80008000407 */
[----:B------:R0:W-:Y:S04]  /*1260*/  STS.U16 [R8+UR7+0x9000], R29 ;  /* 0x0090001d08007988 */ /* 0x0001e80008000407 */
[----:B------:R0:W-:Y:S04]  /*1270*/  STS.U16 [R8+UR7+0xd000], R31 ;  /* 0x00d0001f08007988 */ /* 0x0001e80008000407 */
[----:B--2---:R0:W-:Y:S04]  /*1280*/  STS.U16 [R8+UR7+0x9400], R33 ;  /* 0x0094002108007988 */ /* 0x0041e80008000407 */
[----:B---3--:R0:W-:Y:S04]  /*1290*/  STS.U16 [R8+UR7+0xd400], R35 ;  /* 0x00d4002308007988 */ /* 0x0081e80008000407 */
        /* <DEDUP_REMOVED lines=51> */
[----:B------:R0:W-:Y:S01]  /*15d0*/  STS.U16 [R79+UR7+0xfc00], R74 ;  /* 0x00fc004a4f007988 */ /* 0x0001e20008000407 */
[----:B------:R1:W-:Y:S06]  /*15e0*/  MEMBAR.ALL.CTA ;  /* 0x0000000000007992 */ /* 0x0003ec0000008000 */
[----:B-1----:R-:W-:Y:S04]  /*15f0*/  FENCE.VIEW.ASYNC.S ;  /* 0x00000000000073c6 */ /* 0x002fe80000000000 */
[----:B------:R-:W1:Y:S02]  /*1600*/  FENCE.VIEW.ASYNC.S ;  /* 0x00000000000073c6 */ /* 0x000e640000000000 */
[----:B-1----:R0:W1:Y:S01]  /*1610*/  @!UP1 SYNCS.EXCH.64 URZ, [UR7+0x10000], UR4 ;  /* 0x0100000407ff95b2 */ /* 0x0020620008000100 */
[----:B------:R-:W-:Y:S01]  /*1620*/  LOP3.LUT R4, R0, 0xff, RZ, 0xc0, !PT ;  /* 0x000000ff00047812 */ /* 0x000fe200078ec0ff */
[----:B-1----:R-:W-:Y:S06]  /*1630*/  BAR.SYNC.DEFER_BLOCKING 0x0 ;  /* 0x0000000000007b1d */ /* 0x002fec0000010000 */
[----:B0-----:R-:W-:Y:S05]  /*1640*/  BRA.U UP0, `(.L_x_6) ;  /* 0x0000000100cc7547 */ /* 0x001fea000b800000 */
[----:B------:R-:W-:Y:S02]  /*1650*/  USHF.R.U32.HI UR8, URZ, 0x4, UR7 ;  /* 0x00000004ff087899 */ /* 0x000fe40008011607 */
[----:B------:R-:W-:Y:S02]  /*1660*/  UIADD3 UR9, UPT, UPT, UR7, 0x8000, URZ ;  /* 0x0000800007097890 */ /* 0x000fe4000fffe0ff */
[----:B------:R-:W-:Y:S02]  /*1670*/  USGXT.U32 UR8, UR8, 0xe ;  /* 0x0000000e0808789a */ /* 0x000fe40008000000 */
[----:B------:R-:W-:Y:S02]  /*1680*/  USHF.R.U32.HI UR9, URZ, 0x4, UR9 ;  /* 0x00000004ff097899 */ /* 0x000fe40008011609 */
[----:B------:R-:W-:Y:S02]  /*1690*/  UIADD3 UR38, UP0, UPT, UR8, 0x2, URZ ;  /* 0x0000000208267890 */ /* 0x000fe4000ff1e0ff */
[----:B------:R-:W-:Y:S01]  /*16a0*/  USGXT.U32 UR9, UR9, 0xe ;  /* 0x0000000e0909789a */ /* 0x000fe20008000000 */
[----:B------:R-:W-:Y:S01]  /*16b0*/  UMOV UR4, URZ ;  /* 0x000000ff00047c82 */ /* 0x000fe20008000000 */
[----:B------:R-:W-:Y:S01]  /*16c0*/  UMOV UR5, URZ ;  /* 0x000000ff00057c82 */ /* 0x000fe20008000000 */
[----:B------:R-:W-:-:S02]  /*16d0*/  UIADD3.X UR39, UPT, UPT, UR4, 0x40004040, URZ, UP0, !UPT ;  /* 0x4000404004277890 */ /* 0x000fc400087fe4ff */
[----:B------:R-:W-:Y:S02]  /*16e0*/  UIADD3 UR40, UP0, UPT, UR9, 0x4000080, URZ ;  /* 0x0400008009287890 */ /* 0x000fe4000ff1e0ff */
[----:B------:R-:W-:Y:S02]  /*16f0*/  ULOP3.LUT UR4, UR9, 0x4000000, URZ, 0xfc, !UPT ;  /* 0x0400000009047892 */ /* 0x000fe4000f8efcff */
[----:B------:R-:W-:Y:S02]  /*1700*/  UIADD3.X UR41, UPT, UPT, UR5, 0x40004040, URZ, UP0, !UPT ;  /* 0x4000404005297890 */ /* 0x000fe400087fe4ff */
[----:B------:R-:W-:Y:S02]  /*1710*/  UIADD3.64 UR14, UPT, UPT, UR38, 0x2, URZ ;  /* 0x00000002260e7897 */ /* 0x000fe4000fffe0ff */
[----:B------:R-:W-:Y:S02]  /*1720*/  UIADD3.64 UR16, UPT, UPT, UR40, 0x80, URZ ;  /* 0x0000008028107897 */ /* 0x000fe4000fffe0ff */
[----:B------:R-:W-:-:S02]  /*1730*/  UIADD3.64 UR18, UPT, UPT, UR38, 0x4, URZ ;  /* 0x0000000426127897 */ /* 0x000fc4000fffe0ff */
[----:B------:R-:W-:Y:S02]  /*1740*/  UIADD3.64 UR20, UPT, UPT, UR40, 0x100, URZ ;  /* 0x0000010028147897 */ /* 0x000fe4000fffe0ff */
[----:B------:R-:W-:Y:S02]  /*1750*/  UIADD3.64 UR22, UPT, UPT, UR38, 0x3fe, URZ ;  /* 0x000003fe26167897 */ /* 0x000fe4000fffe0ff */
[----:B------:R-:W-:Y:S02]  /*1760*/  UIADD3.64 UR24, UPT, UPT, UR40, 0x180, URZ ;  /* 0x0000018028187897 */ /* 0x000fe4000fffe0ff */
[----:B------:R-:W-:Y:S02]  /*1770*/  UIADD3.64 UR26, UPT, UPT, UR38, 0x400, URZ ;  /* 0x00000400261a7897 */ /* 0x000fe4000fffe0ff */
[----:B------:R-:W-:Y:S02]  /*1780*/  UIADD3.64 UR28, UPT, UPT, UR40, 0x200, URZ ;  /* 0x00000200281c7897 */ /* 0x000fe4000fffe0ff */
[----:B------:R-:W-:-:S02]  /*1790*/  UIADD3.64 UR30, UPT, UPT, UR38, 0x402, URZ ;  /* 0x00000402261e7897 */ /* 0x000fc4000fffe0ff */
[----:B------:R-:W-:Y:S01]  /*17a0*/  UIADD3.64 UR32, UPT, UPT, UR40, 0x280, URZ ;  /* 0x0000028028207897 */ /* 0x000fe2000fffe0ff */
[----:B------:R-:W-:Y:S01]  /*17b0*/  UMOV UR42, 0x0 ;  /* 0x00000000002a7882 */ /* 0x000fe20000000000 */
[----:B------:R-:W-:Y:S01]  /*17c0*/  UMOV UR43, 0x8210490 ;  /* 0x08210490002b7882 */ /* 0x000fe20000000000 */
[----:B------:R-:W-:Y:S01]  /*17d0*/  UIADD3.64 UR34, UPT, UPT, UR38, 0x404, URZ ;  /* 0x0000040426227897 */ /* 0x000fe2000fffe0ff */
[----:B------:R-:W-:Y:S01]  /*17e0*/  UMOV UR9, 0x40004040 ;  /* 0x4000404000097882 */ /* 0x000fe20000000000 */
[----:B------:R-:W-:Y:S01]  /*17f0*/  UIADD3.64 UR36, UPT, UPT, UR40, 0x300, URZ ;  /* 0x0000030028247897 */ /* 0x000fe2000fffe0ff */
[----:B------:R-:W-:Y:S01]  /*1800*/  UMOV UR5, 0x40004040 ;  /* 0x4000404000057882 */ /* 0x000fe20000000000 */
[----:B------:R-:W-:Y:S01]  /*1810*/  UMOV UR44, 0x0 ;  /* 0x00000000002c7882 */ /* 0x000fe20000000000 */
[----:B------:R-:W-:Y:S01]  /*1820*/  UMOV UR45, 0x8210490 ;  /* 0x08210490002d7882 */ /* 0x000fe20000000000 */
[----:B------:R-:W-:Y:S01]  /*1830*/  UMOV UR46, 0x0 ;  /* 0x00000000002e7882 */ /* 0x000fe20000000000 */
[----:B------:R-:W-:Y:S01]  /*1840*/  UMOV UR47, 0x8210490 ;  /* 0x08210490002f7882 */ /* 0x000fe20000000000 */
[----:B------:R0:W-:Y:S01]  /*1850*/  UTCHMMA gdesc[UR8], gdesc[UR4], tmem[UR11], tmem[UR42], idesc[UR43], !UPT ;  /* 0x00ff2a04080075ea */ /* 0x0001e2000f80000b */
[----:B------:R-:W-:Y:S01]  /*1860*/  UMOV UR48, 0x0 ;  /* 0x0000000000307882 */ /* 0x000fe20000000000 */
[----:B------:R-:W-:Y:S01]  /*1870*/  UMOV UR49, 0x8210490 ;  /* 0x0821049000317882 */ /* 0x000fe20000000000 */
[----:B------:R0:W-:Y:S01]  /*1880*/  UTCHMMA gdesc[UR38], gdesc[UR40], tmem[UR11], tmem[UR44], idesc[UR45], UPT ;  /* 0x00ff2c28260075ea */ /* 0x0001e2000b80000b */
        /* <DEDUP_REMOVED lines=12> */
[----:B------:R0:W-:Y:S01]  /*1950*/  UTCHMMA gdesc[UR30], gdesc[UR32], tmem[UR11], tmem[UR54], idesc[UR55], UPT ;  /* 0x00ff36201e0075ea */ /* 0x0001e2000b80000b */
[----:B------:R0:W-:Y:S01]  /*1960*/  UTCHMMA gdesc[UR34], gdesc[UR36], tmem[UR11], tmem[UR56], idesc[UR57], UPT ;  /* 0x00ff3824220075ea */ /* 0x0001e2000b80000b */
[----:B------:R-:W-:Y:S01]  /*1970*/  NOP ;  /* 0x0000000000007918 */ /* 0x000fe20000000000 */
.L_x_6:
[----:B------:R-:W-:Y:S01]  /*1980*/  ELECT P0, URZ, PT ;  /* 0x0000000000ff782f */ /* 0x000fe20003800000 */
[----:B0-----:R-:W-:-:S03]  /*1990*/  UIADD3 UR4, UPT, UPT, UR7, 0x10000, URZ ;  /* 0x0001000007047890 */ /* 0x001fc6000fffe0ff */
[----:B------:R-:W-:Y:S01]  /*19a0*/  ISETP.LT.U32.AND P0, PT, R4, 0x20, P0 ;  /* 0x000000200400780c */ /* 0x000fe20000701070 */
[----:B------:R-:W-:-:S12]  /*19b0*/  UMOV UR5, URZ ;  /* 0x000000ff00057c82 */ /* 0x000fd80008000000 */
[----:B------:R-:W-:Y:S01]  /*19c0*/  VOTEU.ANY UP0, P0 ;  /* 0x0000000000ff7886 */ /* 0x000fe20000000100 */
[----:B------:R-:W-:-:S04]  /*19d0*/  VOTEU.ANY UP1, P0 ;  /* 0x0000000000ff7886 */ /* 0x000fc80000020100 */
[----:B------:R-:W-:Y:S01]  /*19e0*/  @UP0 UMOV UR8, UR4 ;  /* 0x0000000400080c82 */ /* 0x000fe20008000000 */
[----:B------:R-:W-:Y:S01]  /*19f0*/  USHF.L.U32 UR4, UR10, 0x15, URZ ;  /* 0x000000150a047899 */ /* 0x000fe200080006ff */
[----:B------:R0:W-:Y:S01]  /*1a00*/  @UP1 UTCBAR [UR8], URZ ;  /* 0x000000ff080013e9 */ /* 0x0001e200080000ff */
[----:B------:R-:W-:Y:S01]  /*1a10*/  BAR.SYNC.DEFER_BLOCKING 0x0 ;  /* 0x0000000000007b1d */ /* 0x000fe20000010000 */
[----:B------:R-:W-:Y:S02]  /*1a20*/  USHF.L.U32 UR5, UR10, 0x4, URZ ;  /* 0x000000040a057899 */ /* 0x000fe400080006ff */
[----:B------:R-:W-:Y:S02]  /*1a30*/  ULOP3.LUT UR4, UR4, 0x600000, URZ, 0xc0, !UPT ;  /* 0x0060000004047892 */ /* 0x000fe4000f8ec0ff */
[----:B------:R-:W-:-:S04]  /*1a40*/  ULOP3.LUT UR5, UR5, 0x40, URZ, 0xc0, !UPT ;  /* 0x0000004005057892 */ /* 0x000fc8000f8ec0ff */
[----:B------:R-:W-:Y:S01]  /*1a50*/  UIADD3 UR4, UPT, UPT, UR5, UR4, UR11 ;  /* 0x0000000405047290 */ /* 0x000fe2000fffe00b */
[----:B------:R-:W1:Y:S02]  /*1a60*/  SYNCS.PHASECHK.TRANS64.TRYWAIT P0, [UR7+0x10000], RZ ;  /* 0x010000ffff0075a7 */ /* 0x000e640008001107 */
[----:B01----:R-:W-:Y:S09]  /*1a70*/  @!P0 BRA `(.L_x_7) ;  /* 0x0000000800c08947 */ /* 0x003ff20003800000 */
.L_x_11:
[----:B------:R-:W-:Y:S01]  /*1a80*/  BAR.SYNC.DEFER_BLOCKING 0x0 ;  /* 0x0000000000007b1d */ /* 0x000fe20000010000 */
[C---:B------:R-:W-:Y:S01]  /*1a90*/  IMAD.SHL.U32 R70, R0.reuse, 0x10, RZ ;  /* 0x0000001000467824 */ /* 0x040fe200078e00ff */
[----:B------:R-:W-:Y:S01]  /*1aa0*/  LOP3.LUT R71, R0, 0x7, RZ, 0xc0, !PT ;  /* 0x0000000700477812 */ /* 0x000fe200078ec0ff */
[----:B------:R-:W-:Y:S02]  /*1ab0*/  IMAD.SHL.U32 R3, R3, 0x4, RZ ;  /* 0x0000000403037824 */ /* 0x000fe400078e00ff */
[----:B------:R-:W-:Y:S01]  /*1ac0*/  IMAD.SHL.U32 R2, R2, 0x4, RZ ;  /* 0x0000000402027824 */ /* 0x000fe200078e00ff */
[----:B------:R-:W-:Y:S01]  /*1ad0*/  LOP3.LUT R70, R70, 0xff0, RZ, 0xc0, !PT ;  /* 0x00000ff046467812 */ /* 0x000fe200078ec0ff */
[----:B------:R-:W-:Y:S01]  /*1ae0*/  IMAD R72, R68, 0x8, R71 ;  /* 0x0000000844487824 */ /* 0x000fe200078e0247 */
[----:B------:R-:W0:Y:S01]  /*1af0*/  LDTM.x64 R4, tmem[UR4] ;  /* 0x00000004000479ee */ /* 0x000e220008340000 */
[----:B------:R-:W-:Y:S01]  /*1b00*/  IMAD.SHL.U32 R68, R0, 0x8, RZ ;  /* 0x0000000800447824 */ /* 0x000fe200078e00ff */
[----:B------:R-:W1:Y:S01]  /*1b10*/  LDCU.64 UR4, c[0x0][0x390] ;  /* 0x00007200ff0477ac */ /* 0x000e620008000a00 */
[----:B------:R-:W-:-:S02]  /*1b20*/  IMAD R85, R71, 0x1000, R70 ;  /* 0x0000100047557824 */ /* 0x000fc400078e0246 */
[----:B------:R-:W-:Y:S01]  /*1b30*/  IMAD.SHL.U32 R70, R0, 0x100, RZ ;  /* 0x0000010000467824 */ /* 0x000fe200078e00ff */
[----:B------:R-:W-:Y:S01]  /*1b40*/  LOP3.LUT R71, R68, 0x80, RZ, 0xc0, !PT ;  /* 0x0000008044477812 */ /* 0x000fe200078ec0ff */
[----:B------:R-:W-:Y:S01]  /*1b50*/  IMAD.SHL.U32 R68, R72, 0x10, RZ ;  /* 0x0000001048447824 */ /* 0x000fe200078e00ff */
[C---:B------:R-:W-:Y:S01]  /*1b60*/  LOP3.LUT R86, R85.reuse, 0x10, RZ, 0x3c, !PT ;  /* 0x0000001055567812 */ /* 0x040fe200078e3cff */
[----:B------:R-:W-:Y:S01]  /*1b70*/  IMAD.SHL.U32 R0, R0, 0x4, RZ ;  /* 0x0000000400007824 */ /* 0x000fe200078e00ff */
[C---:B------:R-:W-:Y:S02]  /*1b80*/  LOP3.LUT R87, R85.reuse, 0x20, RZ, 0x3c, !PT ;  /* 0x0000002055577812 */ /* 0x040fe400078e3cff */
[C---:B------:R-:W-:Y:S02]  /*1b90*/  LOP3.LUT R88, R85.reuse, 0x30, RZ, 0x3c, !PT ;  /* 0x0000003055587812 */ /* 0x040fe400078e3cff */
[C---:B------:R-:W-:Y:S01]  /*1ba0*/  LOP3.LUT R89, R85.reuse, 0x40, RZ, 0x3c, !PT ;  /* 0x0000004055597812 */ /* 0x040fe200078e3cff */
[----:B------:R-:W0:Y:S01]  /*1bb0*/  @!P2 SYNCS.CCTL.IV [UR7+0x10000] ;  /* 0x01000000ff00a9b1 */ /* 0x000e220008000007 */
[----:B------:R-:W-:Y:S01]  /*1bc0*/  NOP ;  /* 0x0000000000007918 */ /* 0x000fe20000000000 */
[----:B------:R-:W-:-:S02]  /*1bd0*/  LOP3.LUT R90, R85, 0x50, RZ, 0x3c, !PT ;  /* 0x00000050555a7812 */ /* 0x000fc400078e3cff */
[C---:B------:R-:W-:Y:S02]  /*1be0*/  LOP3.LUT R91, R85.reuse, 0x60, RZ, 0x3c, !PT ;  /* 0x00000060555b7812 */ /* 0x040fe400078e3cff */
[----:B------:R-:W-:Y:S01]  /*1bf0*/  LOP3.LUT R92, R85, 0x70, RZ, 0x3c, !PT ;  /* 0x00000070555c7812 */ /* 0x000fe200078e3cff */
[----:B0-----:R-:W-:Y:S01]  /*1c00*/  STS.128 [R85+UR7], R4 ;  /* 0x0000000455007988 */ /* 0x001fe20008000c07 */
[----:B------:R-:W-:Y:S02]  /*1c10*/  LOP3.LUT R70, R70, 0x800, RZ, 0xc0, !PT ;  /* 0x0000080046467812 */ /* 0x000fe400078ec0ff */
[----:B------:R-:W-:Y:S01]  /*1c20*/  LOP3.LUT R68, R68, R69, RZ, 0x3c, !PT ;  /* 0x0000004544447212 */ /* 0x000fe200078e3cff */
[----:B------:R-:W-:Y:S01]  /*1c30*/  STS.128 [R86+UR7], R8 ;  /* 0x0000000856007988 */ /* 0x000fe20008000c07 */
[----:B------:R-:W-:Y:S02]  /*1c40*/  IADD3 R71, PT, PT, R71, UR7, R70 ;  /* 0x0000000747477c10 */ /* 0x000fe4000fffe046 */
[----:B------:R-:W-:Y:S01]  /*1c50*/  LOP3.LUT R0, R0, 0x380, RZ, 0xc0, !PT ;  /* 0x0000038000007812 */ /* 0x000fe200078ec0ff */
[----:B------:R-:W-:Y:S01]  /*1c60*/  STS.128 [R87+UR7], R12 ;  /* 0x0000000c57007988 */ /* 0x000fe20008000c07 */
[----:B-1----:R-:W-:Y:S01]  /*1c70*/  IADD3 R2, P0, P2, R3, UR4, R2 ;  /* 0x0000000403027c10 */ /* 0x002fe2000fa1e002 */
[----:B------:R-:W-:-:S02]  /*1c80*/  IMAD.IADD R84, R68, 0x1, R71 ;  /* 0x0000000144547824 */ /* 0x000fc400078e0247 */
[----:B------:R-:W-:Y:S04]  /*1c90*/  STS.128 [R88+UR7], R16 ;  /* 0x0000001058007988 */ /* 0x000fe80008000c07 */
[----:B------:R0:W-:Y:S04]  /*1ca0*/  STS.128 [R89+UR7], R20 ;  /* 0x0000001459007988 */ /* 0x0001e80008000c07 */
[----:B------:R-:W-:Y:S04]  /*1cb0*/  STS.128 [R90+UR7], R24 ;  /* 0x000000185a007988 */ /* 0x000fe80008000c07 */
[----:B------:R-:W-:Y:S04]  /*1cc0*/  STS.128 [R91+UR7], R28 ;  /* 0x0000001c5b007988 */ /* 0x000fe80008000c07 */
[----:B------:R-:W-:Y:S01]  /*1cd0*/  STS.128 [R92+UR7], R32 ;  /* 0x000000205c007988 */ /* 0x000fe20008000c07 */
[----:B------:R-:W-:Y:S01]  /*1ce0*/  BAR.SYNC.DEFER_BLOCKING 0x0 ;  /* 0x0000000000007b1d */ /* 0x000fe20000010000 */
[----:B0-----:R-:W-:-:S05]  /*1cf0*/  IMAD.SHL.U32 R20, R0, 0x4, RZ ;  /* 0x0000000400147824 */ /* 0x001fca00078e00ff */
[----:B------:R-:W-:Y:S02]  /*1d00*/  IADD3 R20, P3, P4, R3, UR4, R20 ;  /* 0x0000000403147c10 */ /* 0x000fe4000fc7e014 */
[----:B------:R-:W-:Y:S02]  /*1d10*/  IADD3.X R3, PT, PT, RZ, UR5, RZ, P0, P2 ;  /* 0x00000005ff037c10 */ /* 0x000fe400087e44ff */
[----:B------:R-:W-:Y:S01]  /*1d20*/  IADD3.X R21, PT, PT, RZ, UR5, RZ, P3, P4 ;  /* 0x00000005ff157c10 */ /* 0x000fe20009fe84ff */
[----:B------:R-:W0:Y:S04]  /*1d30*/  LDSM.16.M88.4 R80, [R84] ;  /* 0x000000005450783b */ /* 0x000e280000000200 */
[----:B------:R-:W1:Y:S04]  /*1d40*/  LDSM.16.M88.4 R76, [R84+0x100] ;  /* 0x00010000544c783b */ /* 0x000e680000000200 */
[----:B------:R-:W2:Y:S04]  /*1d50*/  LDSM.16.M88.4 R72, [R84+0x200] ;  /* 0x000200005448783b */ /* 0x000ea80000000200 */
[----:B------:R-:W3:Y:S04]  /*1d60*/  LDSM.16.M88.4 R68, [R84+0x300] ;  /* 0x000300005444783b */ /* 0x000ee80000000200 */
[----:B------:R-:W4:Y:S04]  /*1d70*/  LDSM.16.M88.4 R12, [R84+0x400] ;  /* 0x00040000540c783b */ /* 0x000f280000000200 */
[----:B------:R-:W5:Y:S04]  /*1d80*/  LDSM.16.M88.4 R8, [R84+0x500] ;  /* 0x000500005408783b */ /* 0x000f680000000200 */
[----:B------:R-:W0:Y:S04]  /*1d90*/  LDSM.16.M88.4 R4, [R84+0x600] ;  /* 0x000600005404783b */ /* 0x000e280000000200 */
[----:B------:R-:W0:Y:S01]  /*1da0*/  LDSM.16.M88.4 R16, [R84+0x700] ;  /* 0x000700005410783b */ /* 0x000e220000000200 */
[----:B------:R-:W-:Y:S06]  /*1db0*/  BAR.SYNC.DEFER_BLOCKING 0x0 ;  /* 0x0000000000007b1d */ /* 0x000fec0000010000 */
[----:B------:R-:W-:Y:S04]  /*1dc0*/  STS.128 [R85+UR7], R36 ;  /* 0x0000002455007988 */ /* 0x000fe80008000c07 */
[----:B------:R-:W-:Y:S04]  /*1dd0*/  STS.128 [R86+UR7], R40 ;  /* 0x0000002856007988 */ /* 0x000fe80008000c07 */
[----:B------:R-:W-:Y:S04]  /*1de0*/  STS.128 [R87+UR7], R44 ;  /* 0x0000002c57007988 */ /* 0x000fe80008000c07 */
[----:B------:R-:W-:Y:S04]  /*1df0*/  STS.128 [R88+UR7], R48 ;  /* 0x0000003058007988 */ /* 0x000fe80008000c07 */
[----:B------:R-:W-:Y:S04]  /*1e00*/  STS.128 [R89+UR7], R52 ;  /* 0x0000003459007988 */ /* 0x000fe80008000c07 */
[----:B------:R-:W-:Y:S04]  /*1e10*/  STS.128 [R90+UR7], R56 ;  /* 0x000000385a007988 */ /* 0x000fe80008000c07 */
[----:B------:R-:W-:Y:S04]  /*1e20*/  STS.128 [R91+UR7], R60 ;  /* 0x0000003c5b007988 */ /* 0x000fe80008000c07 */
[----:B------:R-:W-:Y:S01]  /*1e30*/  STS.128 [R92+UR7], R64 ;  /* 0x000000405c007988 */ /* 0x000fe20008000c07 */
[----:B------:R-:W-:Y:S06]  /*1e40*/  BAR.SYNC.DEFER_BLOCKING 0x0 ;  /* 0x0000000000007b1d */ /* 0x000fec0000010000 */
[----:B------:R-:W1:Y:S04]  /*1e50*/  LDSM.16.M88.4 R24, [R84] ;  /* 0x000000005418783b */ /* 0x000e680000000200 */
[----:B------:R-:W1:Y:S04]  /*1e60*/  LDSM.16.M88.4 R28, [R84+0x100] ;  /* 0x00010000541c783b */ /* 0x000e680000000200 */
[----:B------:R-:W1:Y:S04]  /*1e70*/  LDSM.16.M88.4 R32, [R84+0x200] ;  /* 0x000200005420783b */ /* 0x000e680000000200 */
[----:B------:R-:W2:Y:S04]  /*1e80*/  LDSM.16.M88.4 R36, [R84+0x300] ;  /* 0x000300005424783b */ /* 0x000ea80000000200 */
[----:B------:R-:W2:Y:S04]  /*1e90*/  LDSM.16.M88.4 R40, [R84+0x400] ;  /* 0x000400005428783b */ /* 0x000ea80000000200 */
[----:B------:R-:W2:Y:S04]  /*1ea0*/  LDSM.16.M88.4 R44, [R84+0x500] ;  /* 0x00050000542c783b */ /* 0x000ea80000000200 */
[----:B------:R-:W2:Y:S04]  /*1eb0*/  LDSM.16.M88.4 R48, [R84+0x600] ;  /* 0x000600005430783b */ /* 0x000ea80000000200 */
[----:B------:R-:W3:Y:S04]  /*1ec0*/  LDSM.16.M88.4 R52, [R84+0x700] ;  /* 0x000700005434783b */ /* 0x000ee80000000200 */
[----:B0-----:R0:W-:Y:S04]  /*1ed0*/  STG.E desc[UR12][R2.64], R80 ;  /* 0x0000005002007986 */ /* 0x0011e8000c10190c */
[----:B------:R0:W-:Y:S04]  /*1ee0*/  STG.E desc[UR12][R2.64+0x100], R81 ;  /* 0x0001005102007986 */ /* 0x0001e8000c10190c */
[----:B------:R0:W-:Y:S04]  /*1ef0*/  STG.E desc[UR12][R2.64+0x1000], R82 ;  /* 0x0010005202007986 */ /* 0x0001e8000c10190c */
[----:B------:R0:W-:Y:S04]  /*1f00*/  STG.E desc[UR12][R2.64+0x1100], R83 ;  /* 0x0011005302007986 */ /* 0x0001e8000c10190c */
[----:B-1----:R0:W-:Y:S04]  /*1f10*/  STG.E desc[UR12][R2.64+0x2000], R76 ;  /* 0x0020004c02007986 */ /* 0x0021e8000c10190c */
[----:B------:R0:W-:Y:S04]  /*1f20*/  STG.E desc[UR12][R2.64+0x2100], R77 ;  /* 0x0021004d02007986 */ /* 0x0001e8000c10190c */
[----:B------:R0:W-:Y:S04]  /*1f30*/  STG.E desc[UR12][R2.64+0x3000], R78 ;  /* 0x0030004e02007986 */ /* 0x0001e8000c10190c */
[----:B------:R0:W-:Y:S04]  /*1f40*/  STG.E desc[UR12][R2.64+0x3100], R79 ;  /* 0x0031004f02007986 */ /* 0x0001e8000c10190c */
[----:B--2---:R0:W-:Y:S04]  /*1f50*/  STG.E desc[UR12][R2.64+0x4000], R72 ;  /* 0x0040004802007986 */ /* 0x0041e8000c10190c */
[----:B------:R0:W-:Y:S04]  /*1f60*/  STG.E desc[UR12][R2.64+0x4100], R73 ;  /* 0x0041004902007986 */ /* 0x0001e8000c10190c */
[----:B------:R0:W-:Y:S04]  /*1f70*/  STG.E desc[UR12][R2.64+0x5000], R74 ;  /* 0x0050004a02007986 */ /* 0x0001e8000c10190c */
[----:B------:R0:W-:Y:S04]  /*1f80*/  STG.E desc[UR12][R2.64+0x5100], R75 ;  /* 0x0051004b02007986 */ /* 0x0001e8000c10190c */
[----:B---3--:R0:W-:Y:S04]  /*1f90*/  STG.E desc[UR12][R2.64+0x6000], R68 ;  /* 0x0060004402007986 */ /* 0x0081e8000c10190c */
[----:B------:R0:W-:Y:S04]  /*1fa0*/  STG.E desc[UR12][R2.64+0x6100], R69 ;  /* 0x0061004502007986 */ /* 0x0001e8000c10190c */
[----:B------:R0:W-:Y:S04]  /*1fb0*/  STG.E desc[UR12][R2.64+0x7000], R70 ;  /* 0x0070004602007986 */ /* 0x0001e8000c10190c */
[----:B------:R0:W-:Y:S04]  /*1fc0*/  STG.E desc[UR12][R2.64+0x7100], R71 ;  /* 0x0071004702007986 */ /* 0x0001e8000c10190c */
[----:B----4-:R0:W-:Y:S04]  /*1fd0*/  STG.E desc[UR12][R2.64+0x8000], R12 ;  /* 0x0080000c02007986 */ /* 0x0101e8000c10190c */
[----:B------:R0:W-:Y:S04]  /*1fe0*/  STG.E desc[UR12][R2.64+0x8100], R13 ;  /* 0x0081000d02007986 */ /* 0x0001e8000c10190c */
[----:B------:R0:W-:Y:S04]  /*1ff0*/  STG.E desc[UR12][R2.64+0x9000], R14 ;  /* 0x0090000e02007986 */ /* 0x0001e8000c10190c */
[----:B------:R0:W-:Y:S04]  /*2000*/  STG.E desc[UR12][R2.64+0x9100], R15 ;  /* 0x0091000f02007986 */ /* 0x0001e8000c10190c */
[----:B-----5:R0:W-:Y:S04]  /*2010*/  STG.E desc[UR12][R2.64+0xa000], R8 ;  /* 0x00a0000802007986 */ /* 0x0201e8000c10190c */
[----:B------:R0:W-:Y:S04]  /*2020*/  STG.E desc[UR12][R2.64+0xa100], R9 ;  /* 0x00a1000902007986 */ /* 0x0001e8000c10190c */
        /* <DEDUP_REMOVED lines=41> */
[----:B------:R0:W-:Y:S01]  /*22c0*/  STG.E desc[UR12][R20.64+0xf180], R55 ;  /* 0x00f1803714007986 */ /* 0x0001e2000c10190c */
[----:B------:R-:W-:Y:S06]  /*22d0*/  BAR.SYNC.DEFER_BLOCKING 0x0 ;  /* 0x0000000000007b1d */ /* 0x000fec0000010000 */
[----:B------:R-:W-:Y:S05]  /*22e0*/  @P1 BRA `(.L_x_8) ;  /* 0x00000000009c1947 */ /* 0x000fea0003800000 */
[----:B------:R-:W-:Y:S01]  /*22f0*/  NOP ;  /* 0x0000000000007918 */ /* 0x000fe20000000000 */
[----:B------:R-:W-:Y:S01]  /*2300*/  UMOV UR4, 0x50 ;  /* 0x0000005000047882 */ /* 0x000fe20000000000 */
[----:B------:R-:W-:Y:S01]  /*2310*/  IMAD.U32 R0, RZ, RZ, UR11 ;  /* 0x0000000bff007e24 */ /* 0x000fe2000f8e00ff */
[----:B------:R-:W-:Y:S01]  /*2320*/  ULEA UR6, UR6, UR4, 0x18 ;  /* 0x0000000406067291 */ /* 0x000fe2000f8ec0ff */
[----:B0-----:R-:W-:Y:S02]  /*2330*/  IMAD.MOV.U32 R3, RZ, RZ, 0xf ;  /* 0x0000000fff037424 */ /* 0x001fe400078e00ff */
[----:B------:R-:W-:Y:S01]  /*2340*/  IMAD.MOV.U32 R7, RZ, RZ, 0x1 ;  /* 0x00000001ff077424 */ /* 0x000fe200078e00ff */
[----:B------:R-:W-:-:S04]  /*2350*/  LOP3.LUT R0, R0, 0xffff, RZ, 0xc0, !PT ;  /* 0x0000ffff00007812 */ /* 0x000fc800078ec0ff */
[----:B------:R-:W-:Y:S01]  /*2360*/  SHF.R.U32.HI R0, RZ, 0x5, R0 ;  /* 0x00000005ff007819 */ /* 0x000fe20000011600 */
[----:B------:R-:W0:Y:S04]  /*2370*/  LDS R5, [UR6] ;  /* 0x00000006ff057984 */ /* 0x000e280008000800 */
[----:B------:R-:W-:Y:S01]  /*2380*/  VIADD R2, R0, 0x10 ;  /* 0x0000001000027836 */ /* 0x000fe20000000000 */
[----:B------:R-:W-:-:S04]  /*2390*/  SHF.L.U32 R0, R3, R0, RZ ;  /* 0x0000000003007219 */ /* 0x000fc800000006ff */
[----:B------:R-:W-:-:S04]  /*23a0*/  SHF.L.U32 R3, R7, R2, RZ ;  /* 0x0000000207037219 */ /* 0x000fc800000006ff */
[----:B------:R-:W-:-:S04]  /*23b0*/  LOP3.LUT R0, R3, R0, RZ, 0xfc, !PT ;  /* 0x0000000003007212 */ /* 0x000fc800078efcff */
[C---:B------:R-:W-:Y:S02]  /*23c0*/  LOP3.LUT R2, R0.reuse, 0xffff, RZ, 0xc0, !PT ;  /* 0x0000ffff00027812 */ /* 0x040fe400078ec0ff */
[----:B0-----:R-:W-:-:S04]  /*23d0*/  LOP3.LUT R3, R0, 0xffff, R5, 0x80, !PT ;  /* 0x0000ffff00037812 */ /* 0x001fc800078e8005 */
[----:B------:R-:W-:-:S13]  /*23e0*/  ISETP.NE.AND P0, PT, R3, R2, PT ;  /* 0x000000020300720c */ /* 0x000fda0003f05270 */
[----:B------:R-:W-:Y:S05]  /*23f0*/  @P0 BRA `(.L_x_9) ;  /* 0x0000000000500947 */ /* 0x000fea0003800000 */
[----:B------:R-:W-:Y:S02]  /*2400*/  SHF.R.U32.HI R5, RZ, 0x10, R5 ;  /* 0x00000010ff057819 */ /* 0x000fe40000011605 */
[----:B------:R-:W-:-:S04]  /*2410*/  SHF.R.U32.HI R2, RZ, 0x10, R0 ;  /* 0x00000010ff027819 */ /* 0x000fc80000011600 */
[----:B------:R-:W-:-:S04]  /*2420*/  LOP3.LUT R5, R5, R2, RZ, 0xc0, !PT ;  /* 0x0000000205057212 */ /* 0x000fc800078ec0ff */
[----:B------:R-:W-:-:S13]  /*2430*/  ISETP.NE.AND P0, PT, R5, R2, PT ;  /* 0x000000020500720c */ /* 0x000fda0003f05270 */
[----:B------:R-:W-:Y:S05]  /*2440*/  @P0 BRA `(.L_x_10) ;  /* 0x0000000000300947 */ /* 0x000fea0003800000 */
[----:B------:R-:W-:Y:S01]  /*2450*/  R2UR UR4, R0 ;  /* 0x00000000000472ca */ /* 0x000fe200000e0000 */
[----:B------:R-:W-:Y:S01]  /*2460*/  VOTEU.ANY UR5, UPT, PT ;  /* 0x0000000000057886 */ /* 0x000fe200038e0100 */
[----:B------:R-:W0:Y:S01]  /*2470*/  S2R R0, SR_LANEID ;  /* 0x0000000000007919 */ /* 0x000e220000000000 */
[----:B------:R-:W-:-:S10]  /*2480*/  UFLO.U32 UR5, UR5 ;  /* 0x00000005000572bd */ /* 0x000fd400080e0000 */
[----:B------:R-:W-:-:S06]  /*2490*/  ULOP3.LUT UR4, URZ, UR4, URZ, 0x33, !UPT ;  /* 0x00000004ff047292 */ /* 0x000fcc000f8e33ff */
[----:B------:R-:W-:-:S04]  /*24a0*/  IMAD.U32 R2, RZ, RZ, UR4 ;  /* 0x00000004ff027e24 */ /* 0x000fc8000f8e00ff */
[----:B------:R-:W1:Y:S02]  /*24b0*/  REDUX UR7, R2 ;  /* 0x00000000020773c4 */ /* 0x000e640000000000 */
[----:B------:R2:W-:Y:S01]  /*24c0*/  UTCATOMSWS.AND URZ, UR4 ;  /* 0x0000000400ff79e3 */ /* 0x0005e20008000000 */
[----:B0-----:R-:W-:Y:S01]  /*24d0*/  ISETP.EQ.U32.AND P0, PT, R0, UR5, PT ;  /* 0x0000000500007c0c */ /* 0x001fe2000bf02070 */
[----:B-1----:R-:W-:-:S12]  /*24e0*/  IMAD.U32 R0, RZ, RZ, UR7 ;  /* 0x00000007ff007e24 */ /* 0x002fd8000f8e00ff */
[----:B------:R2:W-:Y:S01]  /*24f0*/  @P0 ATOMS.AND RZ, [UR6], R0 ;  /* 0x00000000ffff098c */ /* 0x0005e2000a800006 */
[----:B------:R-:W-:Y:S05]  /*2500*/  BRA `(.L_x_8) ;  /* 0x0000000000147947 */ /* 0x000fea0003800000 */
.L_x_10:
[----:B------:R-:W-:-:S07]  /*2510*/  MOV R2, 0x2530 ;  /* 0x0000253000027802 */ /* 0x000fce0000000f00 */
[----:B------:R-:W-:Y:S05]  /*2520*/  CALL.REL.NOINC `($__internal_0_$__cuda_sm10x_tcgen05_guardrail_trap_col_being_dealloced_not_returned_by_alloc) ;  /* 0x0000000000207944 */ /* 0x000fea0003c00000 */
[----:B------:R-:W-:Y:S05]  /*2530*/  BRA `(.L_x_8) ;  /* 0x0000000000087947 */ /* 0x000fea0003800000 */
.L_x_9:
[----:B------:R-:W-:-:S07]  /*2540*/  MOV R2, 0x2560 ;  /* 0x0000256000027802 */ /* 0x000fce0000000f00 */
[----:B------:R-:W-:Y:S05]  /*2550*/  CALL.REL.NOINC `($__internal_2_$__cuda_sm10x_tcgen05_guardrail_trap_unallocated_columns_being_dealloced) ;  /* 0x00000000002c7944 */ /* 0x000fea0003c00000 */
.L_x_8:
[----:B------:R-:W-:Y:S01]  /*2560*/  NOP ;  /* 0x0000000000007918 */ /* 0x000fe20000000000 */
[----:B--2---:R-:W-:Y:S05]  /*2570*/  EXIT ;  /* 0x000000000000794d */ /* 0x004fea0003800000 */
.L_x_7:
[----:B------:R-:W0:Y:S02]  /*2580*/  SYNCS.PHASECHK.TRANS64.TRYWAIT P0, [UR7+0x10000], RZ ;  /* 0x010000ffff0075a7 */ /* 0x000e240008001107 */
[----:B0-----:R-:W-:Y:S05]  /*2590*/  @!P0 BRA `(.L_x_7) ;  /* 0xfffffffc00f88947 */ /* 0x001fea000383ffff */
[----:B------:R-:W-:Y:S05]  /*25a0*/  BRA `(.L_x_11) ;  /* 0xfffffff400347947 */ /* 0x000fea000383ffff */
        .weak           $__internal_0_$__cuda_sm10x_tcgen05_guardrail_trap_col_being_dealloced_not_returned_by_alloc
        .type           $__internal_0_$__cuda_sm10x_tcgen05_guardrail_trap_col_being_dealloced_not_returned_by_alloc,@function
        .size           $__internal_0_$__cuda_sm10x_tcgen05_guardrail_trap_col_being_dealloced_not_returned_by_alloc,($__internal_1_$__cuda_sm10x_tcgen05_guardrail_trap_phase_invalid_during_alloc - $__internal_0_$__cuda_sm10x_tcgen05_guardrail_trap_col_being_dealloced_not_returned_by_alloc)
$__internal_0_$__cuda_sm10x_tcgen05_guardrail_trap_col_being_dealloced_not_returned_by_alloc:
[----:B------:R-:W-:Y:S05]  /*25b0*/  BPT.TRAP 0x1 ;  /* 0x000000040000795c */ /* 0x000fea0000300000 */
[----:B------:R-:W-:-:S04]  /*25c0*/  IMAD.MOV.U32 R3, RZ, RZ, 0x0 ;  /* 0x00000000ff037424 */ /* 0x000fc800078e00ff */
[----:B------:R-:W-:Y:S05]  /*25d0*/  RET.REL.NODEC R2 `(gluon_mma) ;  /* 0xffffffd802887950 */ /* 0x000fea0003c3ffff */
        .weak           $__internal_1_$__cuda_sm10x_tcgen05_guardrail_trap_phase_invalid_during_alloc
        .type           $__internal_1_$__cuda_sm10x_tcgen05_guardrail_trap_phase_invalid_during_alloc,@function
        .size           $__internal_1_$__cuda_sm10x_tcgen05_guardrail_trap_phase_invalid_during_alloc,($__internal_2_$__cuda_sm10x_tcgen05_guardrail_trap_unallocated_columns_being_dealloced - $__internal_1_$__cuda_sm10x_tcgen05_guardrail_trap_phase_invalid_during_alloc)
$__internal_1_$__cuda_sm10x_tcgen05_guardrail_trap_phase_invalid_during_alloc:
[----:B------:R-:W-:Y:S05]  /*25e0*/  BPT.TRAP 0x1 ;  /* 0x000000040000795c */ /* 0x000fea0000300000 */
[----:B------:R-:W-:-:S04]  /*25f0*/  IMAD.MOV.U32 R3, RZ, RZ, 0x0 ;  /* 0x00000000ff037424 */ /* 0x000fc800078e00ff */
[----:B------:R-:W-:Y:S05]  /*2600*/  RET.REL.NODEC R2 `(gluon_mma) ;  /* 0xffffffd8027c7950 */ /* 0x000fea0003c3ffff */
        .weak           $__internal_2_$__cuda_sm10x_tcgen05_guardrail_trap_unallocated_columns_being_dealloced
        .type           $__internal_2_$__cuda_sm10x_tcgen05_guardrail_trap_unallocated_columns_being_dealloced,@function
        .size           $__internal_2_$__cuda_sm10x_tcgen05_guardrail_trap_unallocated_columns_being_dealloced,(.L_x_15 - $__internal_2_$__cuda_sm10x_tcgen05_guardrail_trap_unallocated_columns_being_dealloced)
$__internal_2_$__cuda_sm10x_tcgen05_guardrail_trap_unallocated_columns_being_dealloced:
[----:B------:R-:W-:Y:S05]  /*2610*/  BPT.TRAP 0x1 ;  /* 0x000000040000795c */ /* 0x000fea0000300000 */
[----:B------:R-:W-:-:S04]  /*2620*/  IMAD.MOV.U32 R3, RZ, RZ, 0x0 ;  /* 0x00000000ff037424 */ /* 0x000fc800078e00ff */
[----:B------:R-:W-:Y:S05]  /*2630*/  RET.REL.NODEC R2 `(gluon_mma) ;  /* 0xffffffd802707950 */ /* 0x000fea0003c3ffff */
.L_x_12:
[----:B------:R-:W-:-:S00]  /*2640*/  BRA `(.L_x_12) ;  /* 0xfffffffc00fc7947 */ /* 0x000fc0000383ffff */
[----:B------:R-:W-:-:S00]  /*2650*/  NOP ;  /* 0x0000000000007918 */ /* 0x000fc00000000000 */
        /* <DEDUP_REMOVED lines=10> */
.L_x_15:


//--------------------- .nv.shared.gluon_mma      --------------------------
	.section	.nv.shared.gluon_mma,"aw",@nobits
	.sectionflags	@""
	.align	16
	.zero		1024


//--------------------- .nv.shared.reserved.0     --------------------------
	.section	.nv.shared.reserved.0,"aw",@nobits
	.align	8
	.weak		__nv_reservedSMEM_offset_0_alias
	.size		__nv_reservedSMEM_offset_0_alias, 0, 64
	.other		__nv_reservedSMEM_offset_0_alias,@"STO_CUDA_RESERVED_SHARED STV_DEFAULT"
__nv_reservedSMEM_offset_0_alias:
	.zero		0
.nv.shared.reserved.0:
	.zero		64
	.weak		__nv_reservedSMEM_allocation_phase
	.type		__nv_reservedSMEM_allocation_phase,@object
	.size		__nv_reservedSMEM_allocation_phase,(.L_0 - __nv_reservedSMEM_allocation_phase)
__nv_reservedSMEM_allocation_phase:
	.zero		1
.L_0:
	.zero		7
	.weak		__nv_reservedSMEM_devtool_atexit_pc
	.type		__nv_reservedSMEM_devtool_atexit_pc,@object
	.size		__nv_reservedSMEM_devtool_atexit_pc,(__nv_reservedSMEM_allocation_mask - __nv_reservedSMEM_devtool_atexit_pc)
__nv_reservedSMEM_devtool_atexit_pc:
	.zero		8
	.weak		__nv_reservedSMEM_allocation_mask
	.type		__nv_reservedSMEM_allocation_mask,@object
	.size		__nv_reservedSMEM_allocation_mask,(.L_2 - __nv_reservedSMEM_allocation_mask)
__nv_reservedSMEM_allocation_mask:
	.zero		4
.L_2:


//--------------------- .nv.constant0.gluon_mma   --------------------------
	.section	.nv.constant0.gluon_mma,"a",@progbits
	.sectionflags	@""
	.align	4
.nv.constant0.gluon_mma:
	.zero		936


//--------------------- SYMBOLS --------------------------

	.type		.nv.reservedSmem.offset0,@object
	.size		.nv.reservedSmem.offset0,0x4
	.type		.nv.reservedSmem.cap,@object
	.size		.nv.reservedSmem.cap,0x4
